//
// Generated by NVIDIA NVVM Compiler
//
// Compiler Build ID: CL-36424714
// Cuda compilation tools, release 13.0, V13.0.88
// Based on NVVM 20.0.0
//

.version 9.0
.target sm_100
.address_size 64

	// .globl	_Z11access_dataPi
.extern .func  (.param .b32 func_retval0) vprintf
(
	.param .b64 vprintf_param_0,
	.param .b64 vprintf_param_1
)
;
.global .align 1 .b8 $str[30] = {116, 105, 100, 58, 32, 37, 100, 44, 32, 103, 105, 100, 58, 32, 37, 100, 44, 32, 118, 97, 108, 117, 101, 58, 32, 37, 100, 32, 10};

.visible .entry _Z11access_dataPi(
	.param .u64 .ptr .align 1 _Z11access_dataPi_param_0
)
{
	.local .align 8 .b8 	__local_depot0[16];
	.reg .b64 	%SP;
	.reg .b64 	%SPL;
	.reg .b32 	%r<8>;
	.reg .b64 	%rd<9>;

	mov.u64 	%SPL, __local_depot0;
	cvta.local.u64 	%SP, %SPL;
	ld.param.u64 	%rd1, [_Z11access_dataPi_param_0];
	cvta.to.global.u64 	%rd2, %rd1;
	add.u64 	%rd3, %SP, 0;
	add.u64 	%rd4, %SPL, 0;
	mov.u32 	%r1, %ctaid.x;
	mov.u32 	%r2, %ntid.x;
	mov.u32 	%r3, %tid.x;
	mad.lo.s32 	%r4, %r1, %r2, %r3;
	mul.wide.s32 	%rd5, %r4, 4;
	add.s64 	%rd6, %rd2, %rd5;
	ld.global.u32 	%r5, [%rd6];
	st.local.v2.u32 	[%rd4], {%r3, %r4};
	st.local.u32 	[%rd4+8], %r5;
	mov.u64 	%rd7, $str;
	cvta.global.u64 	%rd8, %rd7;
	{ // callseq 0, 0
	.param .b64 param0;
	st.param.b64 	[param0], %rd8;
	.param .b64 param1;
	st.param.b64 	[param1], %rd3;
	.param .b32 retval0;
	call.uni (retval0), 
	vprintf, 
	(
	param0, 
	param1
	);
	ld.param.b32 	%r6, [retval0];
	} // callseq 0
	ret;

}


// ===== COMPILED SASS (sm_100) =====

	.target	sm_100

	.elftype	@"ET_EXEC"


//--------------------- .note.nv.tkinfo           --------------------------
	.section	.note.nv.tkinfo,"",@"SHT_NOTE"
	.sectionflags	@"SHF_NOTE_NV_TKINFO"
	.tkinfo
        /*0018*/ 	.word	0x00000002
        /*0030*/ 	.string	""
        /*0030*/ 	.string	"ptxas"
        /*0030*/ 	.string	"Cuda compilation tools, release 13.0, V13.0.88"
        /*0030*/ 	.string	"Build cuda_13.0.r13.0/compiler.36424714_0"
        /*0030*/ 	.string	"-arch sm_100 -m 64 "



//--------------------- .note.nv.cuinfo           --------------------------
	.section	.note.nv.cuinfo,"",@"SHT_NOTE"
	.sectionflags	@"SHF_NOTE_NV_CUINFO"
        /*0018*/ 	.short	0x0002
        /*001a*/ 	.short	0x0064
        /*001c*/ 	.short	0x0082
	.zero		2


//--------------------- .nv.info                  --------------------------
	.section	.nv.info,"",@"SHT_CUDA_INFO"
	.align	4


	//----- nvinfo : EIATTR_REGCOUNT
	.align		4
        /*0000*/ 	.byte	0x04, 0x2f
        /*0002*/ 	.short	(.L_2 - .L_1)
	.align		4
.L_1:
        /*0004*/ 	.word	index@(_Z11access_dataPi)
        /*0008*/ 	.word	0x00000018


	//----- nvinfo : EIATTR_FRAME_SIZE
	.align		4
.L_2:
        /*000c*/ 	.byte	0x04, 0x11
        /*000e*/ 	.short	(.L_4 - .L_3)
	.align		4
.L_3:
        /*0010*/ 	.word	index@(_Z11access_dataPi)
        /*0014*/ 	.word	0x00000010


	//----- nvinfo : EIATTR_MIN_STACK_SIZE
	.align		4
.L_4:
        /*0018*/ 	.byte	0x04, 0x12
        /*001a*/ 	.short	(.L_6 - .L_5)
	.align		4
.L_5:
        /*001c*/ 	.word	index@(_Z11access_dataPi)
        /*0020*/ 	.word	0x00000010
.L_6:


//--------------------- .nv.compat                --------------------------
	.section	.nv.compat,"",@"SHT_CUDA_COMPAT_INFO"
	.align	4
        /*0000*/ 	.byte	0x02, 0x09, 0x00, 0x00, 0x02, 0x02, 0x01, 0x00, 0x02, 0x05, 0x05, 0x00, 0x03, 0x07, 0x01, 0x01
        /*0010*/ 	.byte	0x02, 0x03, 0x00, 0x00, 0x02, 0x06, 0x01, 0x00, 0x04, 0x0b, 0x08, 0x00, 0x09, 0x00, 0x00, 0x00
        /*0020*/ 	.byte	0x00, 0x00, 0x00, 0x00


//--------------------- .nv.info._Z11access_dataPi --------------------------
	.section	.nv.info._Z11access_dataPi,"",@"SHT_CUDA_INFO"
	.sectionflags	@""
	.align	4


	//----- nvinfo : EIATTR_CUDA_API_VERSION
	.align		4
        /*0000*/ 	.byte	0x04, 0x37
        /*0002*/ 	.short	(.L_8 - .L_7)
.L_7:
        /*0004*/ 	.word	0x00000082


	//----- nvinfo : EIATTR_KPARAM_INFO
	.align		4
.L_8:
        /*0008*/ 	.byte	0x04, 0x17
        /*000a*/ 	.short	(.L_10 - .L_9)
.L_9:
        /*000c*/ 	.word	0x00000000
        /*0010*/ 	.short	0x0000
        /*0012*/ 	.short	0x0000
        /*0014*/ 	.byte	0x00, 0xf5, 0x21, 0x00


	//----- nvinfo : EIATTR_SPARSE_MMA_MASK
	.align		4
.L_10:
        /*0018*/ 	.byte	0x03, 0x50
        /*001a*/ 	.short	0x0000


	//----- nvinfo : EIATTR_MAXREG_COUNT
	.align		4
        /*001c*/ 	.byte	0x03, 0x1b
        /*001e*/ 	.short	0x00ff


	//----- nvinfo : EIATTR_EXTERNS
	.align		4
        /*0020*/ 	.byte	0x04, 0x0f
        /*0022*/ 	.short	(.L_12 - .L_11)


	//   ....[0]....
	.align		4
.L_11:
        /*0024*/ 	.word	index@(vprintf)


	//----- nvinfo : EIATTR_MERCURY_ISA_VERSION
	.align		4
.L_12:
        /*0028*/ 	.byte	0x03, 0x5f
        /*002a*/ 	.short	0x0101


	//----- nvinfo : EIATTR_VRC_CTA_INIT_COUNT
	.align		4
        /*002c*/ 	.byte	0x02, 0x4a
	.zero		1
	.zero		1


	//----- nvinfo : EIATTR_SYSCALL_OFFSETS
	.align		4
        /*0030*/ 	.byte	0x04, 0x46
        /*0032*/ 	.short	(.L_14 - .L_13)


	//   ....[0]....
.L_13:
        /*0034*/ 	.word	0x00000160


	//----- nvinfo : EIATTR_EXIT_INSTR_OFFSETS
	.align		4
.L_14:
        /*0038*/ 	.byte	0x04, 0x1c
        /*003a*/ 	.short	(.L_16 - .L_15)


	//   ....[0]....
.L_15:
        /*003c*/ 	.word	0x00000170


	//----- nvinfo : EIATTR_CBANK_PARAM_SIZE
	.align		4
.L_16:
        /*0040*/ 	.byte	0x03, 0x19
        /*0042*/ 	.short	0x0008


	//----- nvinfo : EIATTR_PARAM_CBANK
	.align		4
        /*0044*/ 	.byte	0x04, 0x0a
        /*0046*/ 	.short	(.L_18 - .L_17)
	.align		4
.L_17:
        /*0048*/ 	.word	index@(.nv.constant0._Z11access_dataPi)
        /*004c*/ 	.short	0x0380
        /*004e*/ 	.short	0x0008


	//----- nvinfo : EIATTR_SW_WAR
	.align		4
.L_18:
        /*0050*/ 	.byte	0x04, 0x36
        /*0052*/ 	.short	(.L_20 - .L_19)
.L_19:
        /*0054*/ 	.word	0x00000008
.L_20:


//--------------------- .nv.callgraph             --------------------------
	.section	.nv.callgraph,"",@"SHT_CUDA_CALLGRAPH"
	.align	4
	.sectionentsize	8
	.align		4
        /*0000*/ 	.word	0x00000000
	.align		4
        /*0004*/ 	.word	0xffffffff
	.align		4
        /*0008*/ 	.word	index@(_Z11access_dataPi)
	.align		4
        /*000c*/ 	.word	index@(vprintf)
	.align		4
        /*0010*/ 	.word	0x00000000
	.align		4
        /*0014*/ 	.word	0xfffffffe
	.align		4
        /*0018*/ 	.word	0x00000000
	.align		4
        /*001c*/ 	.word	0xfffffffd
	.align		4
        /*0020*/ 	.word	0x00000000
	.align		4
        /*0024*/ 	.word	0xfffffffc


//--------------------- .nv.constant4             --------------------------
	.section	.nv.constant4,"a",@progbits
	.align	8
	.align		8
.nv.constant4:
        /*0000*/ 	.dword	vprintf
	.align		8
        /*0008*/ 	.dword	$str


//--------------------- .text._Z11access_dataPi   --------------------------
	.section	.text._Z11access_dataPi,"ax",@progbits
	.align	128
        .global         _Z11access_dataPi
        .type           _Z11access_dataPi,@function
        .size           _Z11access_dataPi,(.L_x_2 - _Z11access_dataPi)
        .other          _Z11access_dataPi,@"STO_CUDA_ENTRY STV_DEFAULT"
_Z11access_dataPi:
.text._Z11access_dataPi:
[----:B------:R-:W0:Y:S01]  /*0000*/  LDC R1, c[0x0][0x37c] ;  /* 0x0000df00ff017b82 */ /* 0x000e220000000800 */
[----:B------:R-:W1:Y:S01]  /*0010*/  S2R R10, SR_TID.X ;  /* 0x00000000000a7919 */ /* 0x000e620000002100 */
[----:B------:R-:W2:Y:S06]  /*0020*/  LDCU UR6, c[0x0][0x2fc] ;  /* 0x00005f80ff0677ac */ /* 0x000eac0008000800 */
[----:B------:R-:W1:Y:S01]  /*0030*/  S2UR UR7, SR_CTAID.X ;  /* 0x00000000000779c3 */ /* 0x000e620000002500 */
[----:B0-----:R-:W-:Y:S01]  /*0040*/  VIADD R1, R1, 0xfffffff0 ;  /* 0xfffffff001017836 */ /* 0x001fe20000000000 */
[----:B------:R-:W0:Y:S06]  /*0050*/  LDCU.64 UR4, c[0x0][0x358] ;  /* 0x00006b00ff0477ac */ /* 0x000e2c0008000a00 */
[----:B------:R-:W3:Y:S01]  /*0060*/  LDC.64 R2, c[0x0][0x380] ;  /* 0x0000e000ff027b82 */ /* 0x000ee20000000a00 */
[----:B------:R-:W-:Y:S01]  /*0070*/  MOV R0, 0x0 ;  /* 0x0000000000007802 */ /* 0x000fe20000000f00 */
[----:B------:R-:W4:Y:S06]  /*0080*/  LDCU.64 UR8, c[0x4][0x8] ;  /* 0x01000100ff0877ac */ /* 0x000f2c0008000a00 */
[----:B------:R-:W1:Y:S02]  /*0090*/  LDC R11, c[0x0][0x360] ;  /* 0x0000d800ff0b7b82 */ /* 0x000e640000000800 */
[----:B-1----:R-:W-:-:S04]  /*00a0*/  IMAD R11, R11, UR7, R10 ;  /* 0x000000070b0b7c24 */ /* 0x002fc8000f8e020a */
[----:B---3--:R-:W-:-:S06]  /*00b0*/  IMAD.WIDE R2, R11, 0x4, R2 ;  /* 0x000000040b027825 */ /* 0x008fcc00078e0202 */
[----:B0-----:R-:W3:Y:S01]  /*00c0*/  LDG.E R2, desc[UR4][R2.64] ;  /* 0x0000000402027981 */ /* 0x001ee2000c1e1900 */
[----:B------:R-:W0:Y:S01]  /*00d0*/  LDCU UR4, c[0x0][0x2f8] ;  /* 0x00005f00ff0477ac */ /* 0x000e220008000800 */
[----:B------:R1:W1:Y:S01]  /*00e0*/  LDC.64 R8, c[0x4][R0] ;  /* 0x0100000000087b82 */ /* 0x0002620000000a00 */
[----:B----4-:R-:W-:Y:S01]  /*00f0*/  IMAD.U32 R4, RZ, RZ, UR8 ;  /* 0x00000008ff047e24 */ /* 0x010fe2000f8e00ff */
[----:B------:R4:W-:Y:S01]  /*0100*/  STL.64 [R1], R10 ;  /* 0x0000000a01007387 */ /* 0x0009e20000100a00 */
[----:B------:R-:W-:Y:S02]  /*0110*/  MOV R5, UR9 ;  /* 0x0000000900057c02 */ /* 0x000fe40008000f00 */
[----:B0-----:R-:W-:-:S04]  /*0120*/  IADD3 R6, P0, PT, R1, UR4, RZ ;  /* 0x0000000401067c10 */ /* 0x001fc8000ff1e0ff */
[----:B--2---:R-:W-:Y:S01]  /*0130*/  IADD3.X R7, PT, PT, RZ, UR6, RZ, P0, !PT ;  /* 0x00000006ff077c10 */ /* 0x004fe200087fe4ff */
[----:B-1-3--:R4:W-:Y:S08]  /*0140*/  STL [R1+0x8], R2 ;  /* 0x0000080201007387 */ /* 0x00a9f00000100800 */
[----:B------:R-:W-:-:S07]  /*0150*/  LEPC R20, `(.L_x_0) ;  /* 0x000000001014794e */ /* 0x000fce0000000000 */
[----:B----4-:R-:W-:Y:S05]  /*0160*/  CALL.ABS.NOINC R8 ;  /* 0x0000000008007343 */ /* 0x010fea0003c00000 */
.L_x_0:
[----:B------:R-:W-:Y:S05]  /*0170*/  EXIT ;  /* 0x000000000000794d */ /* 0x000fea0003800000 */
.L_x_1:
[----:B------:R-:W-:-:S00]  /*0180*/  BRA `(.L_x_1) ;  /* 0xfffffffc00fc7947 */ /* 0x000fc0000383ffff */
[----:B------:R-:W-:-:S00]  /*0190*/  NOP ;  /* 0x0000000000007918 */ /* 0x000fc00000000000 */
        /* <DEDUP_REMOVED lines=14> */
.L_x_2:


//--------------------- .nv.global.init           --------------------------
	.section	.nv.global.init,"aw",@progbits
.nv.global.init:
	.type		$str,@object
	.size		$str,(.L_0 - $str)
$str:
        /*0000*/ 	.byte	0x74, 0x69, 0x64, 0x3a, 0x20, 0x25, 0x64, 0x2c, 0x20, 0x67, 0x69, 0x64, 0x3a, 0x20, 0x25, 0x64
        /*0010*/ 	.byte	0x2c, 0x20, 0x76, 0x61, 0x6c, 0x75, 0x65, 0x3a, 0x20, 0x25, 0x64, 0x20, 0x0a, 0x00
.L_0:


//--------------------- .nv.shared.reserved.0     --------------------------
	.section	.nv.shared.reserved.0,"aw",@nobits
	.weak		__nv_reservedSMEM_offset_0_alias
	.size		__nv_reservedSMEM_offset_0_alias, 0, 64
	.other		__nv_reservedSMEM_offset_0_alias,@"STO_CUDA_RESERVED_SHARED STV_DEFAULT"
__nv_reservedSMEM_offset_0_alias:
	.zero		0
	.zero		64


//--------------------- .nv.constant0._Z11access_dataPi --------------------------
	.section	.nv.constant0._Z11access_dataPi,"a",@progbits
	.sectionflags	@""
	.align	4
.nv.constant0._Z11access_dataPi:
	.zero		904


//--------------------- SYMBOLS --------------------------

	.type		.nv.reservedSmem.offset0,@object
	.size		.nv.reservedSmem.offset0,0x4
	.type		vprintf,@function
